//
// Generated by NVIDIA NVVM Compiler
//
// Compiler Build ID: CL-36424714
// Cuda compilation tools, release 13.0, V13.0.88
// Based on NVVM 20.0.0
//

.version 9.0
.target sm_100
.address_size 64

	// .globl	_Z9times_twoPdm
.global .align 1 .b8 _ZN34_INTERNAL_83c50add_4_k_cu_57428d124cuda3std3__45__cpo5beginE[1];
.global .align 1 .b8 _ZN34_INTERNAL_83c50add_4_k_cu_57428d124cuda3std3__45__cpo3endE[1];
.global .align 1 .b8 _ZN34_INTERNAL_83c50add_4_k_cu_57428d124cuda3std3__45__cpo6cbeginE[1];
.global .align 1 .b8 _ZN34_INTERNAL_83c50add_4_k_cu_57428d124cuda3std3__45__cpo4cendE[1];
.global .align 1 .b8 _ZN34_INTERNAL_83c50add_4_k_cu_57428d124cuda3std3__45__cpo6rbeginE[1];
.global .align 1 .b8 _ZN34_INTERNAL_83c50add_4_k_cu_57428d124cuda3std3__45__cpo4rendE[1];
.global .align 1 .b8 _ZN34_INTERNAL_83c50add_4_k_cu_57428d124cuda3std3__45__cpo7crbeginE[1];
.global .align 1 .b8 _ZN34_INTERNAL_83c50add_4_k_cu_57428d124cuda3std3__45__cpo5crendE[1];
.global .align 1 .b8 _ZN34_INTERNAL_83c50add_4_k_cu_57428d124cuda3std3__436_GLOBAL__N__83c50add_4_k_cu_57428d126ignoreE[1];
.global .align 1 .b8 _ZN34_INTERNAL_83c50add_4_k_cu_57428d124cuda3std3__419piecewise_constructE[1];
.global .align 1 .b8 _ZN34_INTERNAL_83c50add_4_k_cu_57428d124cuda3std3__48in_placeE[1];
.global .align 1 .b8 _ZN34_INTERNAL_83c50add_4_k_cu_57428d124cuda3std3__420unreachable_sentinelE[1];
.global .align 1 .b8 _ZN34_INTERNAL_83c50add_4_k_cu_57428d124cuda3std3__47nulloptE[1];
.global .align 1 .b8 _ZN34_INTERNAL_83c50add_4_k_cu_57428d124cuda3std3__48unexpectE[1];
.global .align 1 .b8 _ZN34_INTERNAL_83c50add_4_k_cu_57428d124cuda3std6ranges3__45__cpo4swapE[1];
.global .align 1 .b8 _ZN34_INTERNAL_83c50add_4_k_cu_57428d124cuda3std6ranges3__45__cpo9iter_moveE[1];
.global .align 1 .b8 _ZN34_INTERNAL_83c50add_4_k_cu_57428d124cuda3std6ranges3__45__cpo5beginE[1];
.global .align 1 .b8 _ZN34_INTERNAL_83c50add_4_k_cu_57428d124cuda3std6ranges3__45__cpo3endE[1];
.global .align 1 .b8 _ZN34_INTERNAL_83c50add_4_k_cu_57428d124cuda3std6ranges3__45__cpo6cbeginE[1];
.global .align 1 .b8 _ZN34_INTERNAL_83c50add_4_k_cu_57428d124cuda3std6ranges3__45__cpo4cendE[1];
.global .align 1 .b8 _ZN34_INTERNAL_83c50add_4_k_cu_57428d124cuda3std6ranges3__45__cpo7advanceE[1];
.global .align 1 .b8 _ZN34_INTERNAL_83c50add_4_k_cu_57428d124cuda3std6ranges3__45__cpo9iter_swapE[1];
.global .align 1 .b8 _ZN34_INTERNAL_83c50add_4_k_cu_57428d124cuda3std6ranges3__45__cpo4nextE[1];
.global .align 1 .b8 _ZN34_INTERNAL_83c50add_4_k_cu_57428d124cuda3std6ranges3__45__cpo4prevE[1];
.global .align 1 .b8 _ZN34_INTERNAL_83c50add_4_k_cu_57428d124cuda3std6ranges3__45__cpo4dataE[1];
.global .align 1 .b8 _ZN34_INTERNAL_83c50add_4_k_cu_57428d124cuda3std6ranges3__45__cpo5cdataE[1];
.global .align 1 .b8 _ZN34_INTERNAL_83c50add_4_k_cu_57428d124cuda3std6ranges3__45__cpo4sizeE[1];
.global .align 1 .b8 _ZN34_INTERNAL_83c50add_4_k_cu_57428d124cuda3std6ranges3__45__cpo5ssizeE[1];
.global .align 1 .b8 _ZN34_INTERNAL_83c50add_4_k_cu_57428d124cuda3std6ranges3__45__cpo8distanceE[1];
.global .align 1 .b8 _ZN34_INTERNAL_83c50add_4_k_cu_57428d126thrust24THRUST_300001_SM_1000_NS8cuda_cub3parE[1];
.global .align 1 .b8 _ZN34_INTERNAL_83c50add_4_k_cu_57428d126thrust24THRUST_300001_SM_1000_NS8cuda_cub10par_nosyncE[1];
.global .align 1 .b8 _ZN34_INTERNAL_83c50add_4_k_cu_57428d126thrust24THRUST_300001_SM_1000_NS6system6detail10sequential3seqE[1];
.global .align 1 .b8 _ZN34_INTERNAL_83c50add_4_k_cu_57428d126thrust24THRUST_300001_SM_1000_NS12placeholders2_1E[1];
.global .align 1 .b8 _ZN34_INTERNAL_83c50add_4_k_cu_57428d126thrust24THRUST_300001_SM_1000_NS12placeholders2_2E[1];
.global .align 1 .b8 _ZN34_INTERNAL_83c50add_4_k_cu_57428d126thrust24THRUST_300001_SM_1000_NS12placeholders2_3E[1];
.global .align 1 .b8 _ZN34_INTERNAL_83c50add_4_k_cu_57428d126thrust24THRUST_300001_SM_1000_NS12placeholders2_4E[1];
.global .align 1 .b8 _ZN34_INTERNAL_83c50add_4_k_cu_57428d126thrust24THRUST_300001_SM_1000_NS12placeholders2_5E[1];
.global .align 1 .b8 _ZN34_INTERNAL_83c50add_4_k_cu_57428d126thrust24THRUST_300001_SM_1000_NS12placeholders2_6E[1];
.global .align 1 .b8 _ZN34_INTERNAL_83c50add_4_k_cu_57428d126thrust24THRUST_300001_SM_1000_NS12placeholders2_7E[1];
.global .align 1 .b8 _ZN34_INTERNAL_83c50add_4_k_cu_57428d126thrust24THRUST_300001_SM_1000_NS12placeholders2_8E[1];
.global .align 1 .b8 _ZN34_INTERNAL_83c50add_4_k_cu_57428d126thrust24THRUST_300001_SM_1000_NS12placeholders2_9E[1];
.global .align 1 .b8 _ZN34_INTERNAL_83c50add_4_k_cu_57428d126thrust24THRUST_300001_SM_1000_NS12placeholders3_10E[1];
.global .align 1 .b8 _ZN34_INTERNAL_83c50add_4_k_cu_57428d126thrust24THRUST_300001_SM_1000_NS3seqE[1];

.visible .entry _Z9times_twoPdm(
	.param .u64 .ptr .align 1 _Z9times_twoPdm_param_0,
	.param .u64 _Z9times_twoPdm_param_1
)
{
	.reg .pred 	%p<2>;
	.reg .b32 	%r<5>;
	.reg .b64 	%rd<7>;
	.reg .b64 	%fd<3>;

	ld.param.u64 	%rd2, [_Z9times_twoPdm_param_0];
	ld.param.u64 	%rd3, [_Z9times_twoPdm_param_1];
	mov.u32 	%r1, %ctaid.x;
	mov.u32 	%r2, %ntid.x;
	mov.u32 	%r3, %tid.x;
	mad.lo.s32 	%r4, %r1, %r2, %r3;
	cvt.u64.u32 	%rd1, %r4;
	setp.le.u64 	%p1, %rd3, %rd1;
	@%p1 bra 	$L__BB0_2;
	cvta.to.global.u64 	%rd4, %rd2;
	shl.b64 	%rd5, %rd1, 3;
	add.s64 	%rd6, %rd4, %rd5;
	ld.global.f64 	%fd1, [%rd6];
	add.f64 	%fd2, %fd1, %fd1;
	st.global.f64 	[%rd6], %fd2;
$L__BB0_2:
	ret;

}
	// .globl	_ZN3cub18CUB_300001_SM_10006detail11EmptyKernelIvEEvv
.visible .entry _ZN3cub18CUB_300001_SM_10006detail11EmptyKernelIvEEvv()
{


	ret;

}


// ===== COMPILED SASS (sm_100) =====

	.target	sm_100

	.elftype	@"ET_EXEC"


//--------------------- .note.nv.tkinfo           --------------------------
	.section	.note.nv.tkinfo,"",@"SHT_NOTE"
	.sectionflags	@"SHF_NOTE_NV_TKINFO"
	.tkinfo
        /*0018*/ 	.word	0x00000002
        /*0030*/ 	.string	""
        /*0030*/ 	.string	"ptxas"
        /*0030*/ 	.string	"Cuda compilation tools, release 13.0, V13.0.88"
        /*0030*/ 	.string	"Build cuda_13.0.r13.0/compiler.36424714_0"
        /*0030*/ 	.string	"-arch sm_100 -m 64 "



//--------------------- .note.nv.cuinfo           --------------------------
	.section	.note.nv.cuinfo,"",@"SHT_NOTE"
	.sectionflags	@"SHF_NOTE_NV_CUINFO"
        /*0018*/ 	.short	0x0002
        /*001a*/ 	.short	0x0064
        /*001c*/ 	.short	0x0082
	.zero		2


//--------------------- .nv.info                  --------------------------
	.section	.nv.info,"",@"SHT_CUDA_INFO"
	.align	4


	//----- nvinfo : EIATTR_REGCOUNT
	.align		4
        /*0000*/ 	.byte	0x04, 0x2f
        /*0002*/ 	.short	(.L_44 - .L_43)
	.align		4
.L_43:
        /*0004*/ 	.word	index@(_Z9times_twoPdm)
        /*0008*/ 	.word	0x00000008


	//----- nvinfo : EIATTR_FRAME_SIZE
	.align		4
.L_44:
        /*000c*/ 	.byte	0x04, 0x11
        /*000e*/ 	.short	(.L_46 - .L_45)
	.align		4
.L_45:
        /*0010*/ 	.word	index@(_Z9times_twoPdm)
        /*0014*/ 	.word	0x00000000


	//----- nvinfo : EIATTR_REGCOUNT
	.align		4
.L_46:
        /*0018*/ 	.byte	0x04, 0x2f
        /*001a*/ 	.short	(.L_48 - .L_47)
	.align		4
.L_47:
        /*001c*/ 	.word	index@(_ZN3cub18CUB_300001_SM_10006detail11EmptyKernelIvEEvv)
        /*0020*/ 	.word	0x00000004


	//----- nvinfo : EIATTR_FRAME_SIZE
	.align		4
.L_48:
        /*0024*/ 	.byte	0x04, 0x11
        /*0026*/ 	.short	(.L_50 - .L_49)
	.align		4
.L_49:
        /*0028*/ 	.word	index@(_ZN3cub18CUB_300001_SM_10006detail11EmptyKernelIvEEvv)
        /*002c*/ 	.word	0x00000000


	//----- nvinfo : EIATTR_MIN_STACK_SIZE
	.align		4
.L_50:
        /*0030*/ 	.byte	0x04, 0x12
        /*0032*/ 	.short	(.L_52 - .L_51)
	.align		4
.L_51:
        /*0034*/ 	.word	index@(_ZN3cub18CUB_300001_SM_10006detail11EmptyKernelIvEEvv)
        /*0038*/ 	.word	0x00000000


	//----- nvinfo : EIATTR_MIN_STACK_SIZE
	.align		4
.L_52:
        /*003c*/ 	.byte	0x04, 0x12
        /*003e*/ 	.short	(.L_54 - .L_53)
	.align		4
.L_53:
        /*0040*/ 	.word	index@(_Z9times_twoPdm)
        /*0044*/ 	.word	0x00000000
.L_54:


//--------------------- .nv.compat                --------------------------
	.section	.nv.compat,"",@"SHT_CUDA_COMPAT_INFO"
	.align	4
        /*0000*/ 	.byte	0x02, 0x09, 0x00, 0x00, 0x02, 0x02, 0x01, 0x00, 0x02, 0x05, 0x05, 0x00, 0x03, 0x07, 0x01, 0x01
        /*0010*/ 	.byte	0x02, 0x03, 0x00, 0x00, 0x02, 0x06, 0x01, 0x00, 0x04, 0x0b, 0x08, 0x00, 0x01, 0x00, 0x00, 0x00
        /*0020*/ 	.byte	0x00, 0x00, 0x00, 0x00


//--------------------- .nv.info._ZN3cub18CUB_300001_SM_10006detail11EmptyKernelIvEEvv --------------------------
	.section	.nv.info._ZN3cub18CUB_300001_SM_10006detail11EmptyKernelIvEEvv,"",@"SHT_CUDA_INFO"
	.sectionflags	@""
	.align	4


	//----- nvinfo : EIATTR_CUDA_API_VERSION
	.align		4
        /*0000*/ 	.byte	0x04, 0x37
        /*0002*/ 	.short	(.L_56 - .L_55)
.L_55:
        /*0004*/ 	.word	0x00000082


	//----- nvinfo : EIATTR_SPARSE_MMA_MASK
	.align		4
.L_56:
        /*0008*/ 	.byte	0x03, 0x50
        /*000a*/ 	.short	0x0000


	//----- nvinfo : EIATTR_MAXREG_COUNT
	.align		4
        /*000c*/ 	.byte	0x03, 0x1b
        /*000e*/ 	.short	0x00ff


	//----- nvinfo : EIATTR_MERCURY_ISA_VERSION
	.align		4
        /*0010*/ 	.byte	0x03, 0x5f
        /*0012*/ 	.short	0x0101


	//----- nvinfo : EIATTR_VRC_CTA_INIT_COUNT
	.align		4
        /*0014*/ 	.byte	0x02, 0x4a
	.zero		1
	.zero		1


	//----- nvinfo : EIATTR_EXIT_INSTR_OFFSETS
	.align		4
        /*0018*/ 	.byte	0x04, 0x1c
        /*001a*/ 	.short	(.L_58 - .L_57)


	//   ....[0]....
.L_57:
        /*001c*/ 	.word	0x00000010


	//----- nvinfo : EIATTR_SW_WAR
	.align		4
.L_58:
        /*0020*/ 	.byte	0x04, 0x36
        /*0022*/ 	.short	(.L_60 - .L_59)
.L_59:
        /*0024*/ 	.word	0x00000008
.L_60:


//--------------------- .nv.info._Z9times_twoPdm  --------------------------
	.section	.nv.info._Z9times_twoPdm,"",@"SHT_CUDA_INFO"
	.sectionflags	@""
	.align	4


	//----- nvinfo : EIATTR_CUDA_API_VERSION
	.align		4
        /*0000*/ 	.byte	0x04, 0x37
        /*0002*/ 	.short	(.L_62 - .L_61)
.L_61:
        /*0004*/ 	.word	0x00000082


	//----- nvinfo : EIATTR_KPARAM_INFO
	.align		4
.L_62:
        /*0008*/ 	.byte	0x04, 0x17
        /*000a*/ 	.short	(.L_64 - .L_63)
.L_63:
        /*000c*/ 	.word	0x00000000
        /*0010*/ 	.short	0x0001
        /*0012*/ 	.short	0x0008
        /*0014*/ 	.byte	0x00, 0xf0, 0x21, 0x00


	//----- nvinfo : EIATTR_KPARAM_INFO
	.align		4
.L_64:
        /*0018*/ 	.byte	0x04, 0x17
        /*001a*/ 	.short	(.L_66 - .L_65)
.L_65:
        /*001c*/ 	.word	0x00000000
        /*0020*/ 	.short	0x0000
        /*0022*/ 	.short	0x0000
        /*0024*/ 	.byte	0x00, 0xf5, 0x21, 0x00


	//----- nvinfo : EIATTR_SPARSE_MMA_MASK
	.align		4
.L_66:
        /*0028*/ 	.byte	0x03, 0x50
        /*002a*/ 	.short	0x0000


	//----- nvinfo : EIATTR_MAXREG_COUNT
	.align		4
        /*002c*/ 	.byte	0x03, 0x1b
        /*002e*/ 	.short	0x00ff


	//----- nvinfo : EIATTR_MERCURY_ISA_VERSION
	.align		4
        /*0030*/ 	.byte	0x03, 0x5f
        /*0032*/ 	.short	0x0101


	//----- nvinfo : EIATTR_VRC_CTA_INIT_COUNT
	.align		4
        /*0034*/ 	.byte	0x02, 0x4a
	.zero		1
	.zero		1


	//----- nvinfo : EIATTR_EXIT_INSTR_OFFSETS
	.align		4
        /*0038*/ 	.byte	0x04, 0x1c
        /*003a*/ 	.short	(.L_68 - .L_67)


	//   ....[0]....
.L_67:
        /*003c*/ 	.word	0x00000080


	//   ....[1]....
        /*0040*/ 	.word	0x00000100


	//----- nvinfo : EIATTR_CBANK_PARAM_SIZE
	.align		4
.L_68:
        /*0044*/ 	.byte	0x03, 0x19
        /*0046*/ 	.short	0x0010


	//----- nvinfo : EIATTR_PARAM_CBANK
	.align		4
        /*0048*/ 	.byte	0x04, 0x0a
        /*004a*/ 	.short	(.L_70 - .L_69)
	.align		4
.L_69:
        /*004c*/ 	.word	index@(.nv.constant0._Z9times_twoPdm)
        /*0050*/ 	.short	0x0380
        /*0052*/ 	.short	0x0010


	//----- nvinfo : EIATTR_SW_WAR
	.align		4
.L_70:
        /*0054*/ 	.byte	0x04, 0x36
        /*0056*/ 	.short	(.L_72 - .L_71)
.L_71:
        /*0058*/ 	.word	0x00000008
.L_72:


//--------------------- .nv.callgraph             --------------------------
	.section	.nv.callgraph,"",@"SHT_CUDA_CALLGRAPH"
	.align	4
	.sectionentsize	8
	.align		4
        /*0000*/ 	.word	0x00000000
	.align		4
        /*0004*/ 	.word	0xffffffff
	.align		4
        /*0008*/ 	.word	0x00000000
	.align		4
        /*000c*/ 	.word	0xfffffffe
	.align		4
        /*0010*/ 	.word	0x00000000
	.align		4
        /*0014*/ 	.word	0xfffffffd
	.align		4
        /*0018*/ 	.word	0x00000000
	.align		4
        /*001c*/ 	.word	0xfffffffc


//--------------------- .nv.constant4             --------------------------
	.section	.nv.constant4,"a",@progbits
	.align	8
	.align		8
.nv.constant4:
        /*0000*/ 	.dword	_ZN34_INTERNAL_83c50add_4_k_cu_57428d124cuda3std3__45__cpo5beginE
	.align		8
        /*0008*/ 	.dword	_ZN34_INTERNAL_83c50add_4_k_cu_57428d124cuda3std3__45__cpo3endE
	.align		8
        /*0010*/ 	.dword	_ZN34_INTERNAL_83c50add_4_k_cu_57428d124cuda3std3__45__cpo6cbeginE
	.align		8
        /*0018*/ 	.dword	_ZN34_INTERNAL_83c50add_4_k_cu_57428d124cuda3std3__45__cpo4cendE
	.align		8
        /*0020*/ 	.dword	_ZN34_INTERNAL_83c50add_4_k_cu_57428d124cuda3std3__45__cpo6rbeginE
	.align		8
        /*0028*/ 	.dword	_ZN34_INTERNAL_83c50add_4_k_cu_57428d124cuda3std3__45__cpo4rendE
	.align		8
        /*0030*/ 	.dword	_ZN34_INTERNAL_83c50add_4_k_cu_57428d124cuda3std3__45__cpo7crbeginE
	.align		8
        /*0038*/ 	.dword	_ZN34_INTERNAL_83c50add_4_k_cu_57428d124cuda3std3__45__cpo5crendE
	.align		8
        /*0040*/ 	.dword	_ZN34_INTERNAL_83c50add_4_k_cu_57428d124cuda3std3__436_GLOBAL__N__83c50add_4_k_cu_57428d126ignoreE
	.align		8
        /*0048*/ 	.dword	_ZN34_INTERNAL_83c50add_4_k_cu_57428d124cuda3std3__419piecewise_constructE
	.align		8
        /*0050*/ 	.dword	_ZN34_INTERNAL_83c50add_4_k_cu_57428d124cuda3std3__48in_placeE
	.align		8
        /*0058*/ 	.dword	_ZN34_INTERNAL_83c50add_4_k_cu_57428d124cuda3std3__420unreachable_sentinelE
	.align		8
        /*0060*/ 	.dword	_ZN34_INTERNAL_83c50add_4_k_cu_57428d124cuda3std3__47nulloptE
	.align		8
        /*0068*/ 	.dword	_ZN34_INTERNAL_83c50add_4_k_cu_57428d124cuda3std3__48unexpectE
	.align		8
        /*0070*/ 	.dword	_ZN34_INTERNAL_83c50add_4_k_cu_57428d124cuda3std6ranges3__45__cpo4swapE
	.align		8
        /*0078*/ 	.dword	_ZN34_INTERNAL_83c50add_4_k_cu_57428d124cuda3std6ranges3__45__cpo9iter_moveE
	.align		8
        /*0080*/ 	.dword	_ZN34_INTERNAL_83c50add_4_k_cu_57428d124cuda3std6ranges3__45__cpo5beginE
	.align		8
        /*0088*/ 	.dword	_ZN34_INTERNAL_83c50add_4_k_cu_57428d124cuda3std6ranges3__45__cpo3endE
	.align		8
        /*0090*/ 	.dword	_ZN34_INTERNAL_83c50add_4_k_cu_57428d124cuda3std6ranges3__45__cpo6cbeginE
	.align		8
        /*0098*/ 	.dword	_ZN34_INTERNAL_83c50add_4_k_cu_57428d124cuda3std6ranges3__45__cpo4cendE
	.align		8
        /*00a0*/ 	.dword	_ZN34_INTERNAL_83c50add_4_k_cu_57428d124cuda3std6ranges3__45__cpo7advanceE
	.align		8
        /*00a8*/ 	.dword	_ZN34_INTERNAL_83c50add_4_k_cu_57428d124cuda3std6ranges3__45__cpo9iter_swapE
	.align		8
        /*00b0*/ 	.dword	_ZN34_INTERNAL_83c50add_4_k_cu_57428d124cuda3std6ranges3__45__cpo4nextE
	.align		8
        /*00b8*/ 	.dword	_ZN34_INTERNAL_83c50add_4_k_cu_57428d124cuda3std6ranges3__45__cpo4prevE
	.align		8
        /*00c0*/ 	.dword	_ZN34_INTERNAL_83c50add_4_k_cu_57428d124cuda3std6ranges3__45__cpo4dataE
	.align		8
        /*00c8*/ 	.dword	_ZN34_INTERNAL_83c50add_4_k_cu_57428d124cuda3std6ranges3__45__cpo5cdataE
	.align		8
        /*00d0*/ 	.dword	_ZN34_INTERNAL_83c50add_4_k_cu_57428d124cuda3std6ranges3__45__cpo4sizeE
	.align		8
        /*00d8*/ 	.dword	_ZN34_INTERNAL_83c50add_4_k_cu_57428d124cuda3std6ranges3__45__cpo5ssizeE
	.align		8
        /*00e0*/ 	.dword	_ZN34_INTERNAL_83c50add_4_k_cu_57428d124cuda3std6ranges3__45__cpo8distanceE
	.align		8
        /*00e8*/ 	.dword	_ZN34_INTERNAL_83c50add_4_k_cu_57428d126thrust24THRUST_300001_SM_1000_NS8cuda_cub3parE
	.align		8
        /*00f0*/ 	.dword	_ZN34_INTERNAL_83c50add_4_k_cu_57428d126thrust24THRUST_300001_SM_1000_NS8cuda_cub10par_nosyncE
	.align		8
        /*00f8*/ 	.dword	_ZN34_INTERNAL_83c50add_4_k_cu_57428d126thrust24THRUST_300001_SM_1000_NS6system6detail10sequential3seqE
	.align		8
        /*0100*/ 	.dword	_ZN34_INTERNAL_83c50add_4_k_cu_57428d126thrust24THRUST_300001_SM_1000_NS12placeholders2_1E
	.align		8
        /*0108*/ 	.dword	_ZN34_INTERNAL_83c50add_4_k_cu_57428d126thrust24THRUST_300001_SM_1000_NS12placeholders2_2E
	.align		8
        /*0110*/ 	.dword	_ZN34_INTERNAL_83c50add_4_k_cu_57428d126thrust24THRUST_300001_SM_1000_NS12placeholders2_3E
	.align		8
        /*0118*/ 	.dword	_ZN34_INTERNAL_83c50add_4_k_cu_57428d126thrust24THRUST_300001_SM_1000_NS12placeholders2_4E
	.align		8
        /*0120*/ 	.dword	_ZN34_INTERNAL_83c50add_4_k_cu_57428d126thrust24THRUST_300001_SM_1000_NS12placeholders2_5E
	.align		8
        /*0128*/ 	.dword	_ZN34_INTERNAL_83c50add_4_k_cu_57428d126thrust24THRUST_300001_SM_1000_NS12placeholders2_6E
	.align		8
        /*0130*/ 	.dword	_ZN34_INTERNAL_83c50add_4_k_cu_57428d126thrust24THRUST_300001_SM_1000_NS12placeholders2_7E
	.align		8
        /*0138*/ 	.dword	_ZN34_INTERNAL_83c50add_4_k_cu_57428d126thrust24THRUST_300001_SM_1000_NS12placeholders2_8E
	.align		8
        /*0140*/ 	.dword	_ZN34_INTERNAL_83c50add_4_k_cu_57428d126thrust24THRUST_300001_SM_1000_NS12placeholders2_9E
	.align		8
        /*0148*/ 	.dword	_ZN34_INTERNAL_83c50add_4_k_cu_57428d126thrust24THRUST_300001_SM_1000_NS12placeholders3_10E
	.align		8
        /*0150*/ 	.dword	_ZN34_INTERNAL_83c50add_4_k_cu_57428d126thrust24THRUST_300001_SM_1000_NS3seqE


//--------------------- .text._ZN3cub18CUB_300001_SM_10006detail11EmptyKernelIvEEvv --------------------------
	.section	.text._ZN3cub18CUB_300001_SM_10006detail11EmptyKernelIvEEvv,"ax",@progbits
	.align	128
        .global         _ZN3cub18CUB_300001_SM_10006detail11EmptyKernelIvEEvv
        .type           _ZN3cub18CUB_300001_SM_10006detail11EmptyKernelIvEEvv,@function
        .size           _ZN3cub18CUB_300001_SM_10006detail11EmptyKernelIvEEvv,(.L_x_2 - _ZN3cub18CUB_300001_SM_10006detail11EmptyKernelIvEEvv)
        .other          _ZN3cub18CUB_300001_SM_10006detail11EmptyKernelIvEEvv,@"STO_CUDA_ENTRY STV_DEFAULT"
_ZN3cub18CUB_300001_SM_10006detail11EmptyKernelIvEEvv:
.text._ZN3cub18CUB_300001_SM_10006detail11EmptyKernelIvEEvv:
[----:B------:R-:W-:Y:S01]  /*0000*/  LDC R1, c[0x0][0x37c] ;  /* 0x0000df00ff017b82 */ /* 0x000fe20000000800 */
[----:B------:R-:W-:Y:S05]  /*0010*/  EXIT ;  /* 0x000000000000794d */ /* 0x000fea0003800000 */
.L_x_0:
[----:B------:R-:W-:-:S00]  /*0020*/  BRA `(.L_x_0) ;  /* 0xfffffffc00fc7947 */ /* 0x000fc0000383ffff */
[----:B------:R-:W-:-:S00]  /*0030*/  NOP ;  /* 0x0000000000007918 */ /* 0x000fc00000000000 */
        /* <DEDUP_REMOVED lines=12> */
.L_x_2:


//--------------------- .text._Z9times_twoPdm     --------------------------
	.section	.text._Z9times_twoPdm,"ax",@progbits
	.align	128
        .global         _Z9times_twoPdm
        .type           _Z9times_twoPdm,@function
        .size           _Z9times_twoPdm,(.L_x_3 - _Z9times_twoPdm)
        .other          _Z9times_twoPdm,@"STO_CUDA_ENTRY STV_DEFAULT"
_Z9times_twoPdm:
.text._Z9times_twoPdm:
[----:B------:R-:W-:Y:S01]  /*0000*/  LDC R1, c[0x0][0x37c] ;  /* 0x0000df00ff017b82 */ /* 0x000fe20000000800 */
[----:B------:R-:W0:Y:S07]  /*0010*/  S2R R3, SR_TID.X ;  /* 0x0000000000037919 */ /* 0x000e2e0000002100 */
[----:B------:R-:W0:Y:S01]  /*0020*/  S2UR UR4, SR_CTAID.X ;  /* 0x00000000000479c3 */ /* 0x000e220000002500 */
[----:B------:R-:W1:Y:S07]  /*0030*/  LDCU.64 UR6, c[0x0][0x388] ;  /* 0x00007100ff0677ac */ /* 0x000e6e0008000a00 */
[----:B------:R-:W0:Y:S02]  /*0040*/  LDC R0, c[0x0][0x360] ;  /* 0x0000d800ff007b82 */ /* 0x000e240000000800 */
[----:B0-----:R-:W-:-:S05]  /*0050*/  IMAD R0, R0, UR4, R3 ;  /* 0x0000000400007c24 */ /* 0x001fca000f8e0203 */
[----:B-1----:R-:W-:-:S04]  /*0060*/  ISETP.GE.U32.AND P0, PT, R0, UR6, PT ;  /* 0x0000000600007c0c */ /* 0x002fc8000bf06070 */
[----:B------:R-:W-:-:S13]  /*0070*/  ISETP.GE.U32.AND.EX P0, PT, RZ, UR7, PT, P0 ;  /* 0x00000007ff007c0c */ /* 0x000fda000bf06100 */
[----:B------:R-:W-:Y:S05]  /*0080*/  @P0 EXIT ;  /* 0x000000000000094d */ /* 0x000fea0003800000 */
[----:B------:R-:W0:Y:S01]  /*0090*/  LDCU.64 UR6, c[0x0][0x380] ;  /* 0x00007000ff0677ac */ /* 0x000e220008000a00 */
[----:B------:R-:W1:Y:S01]  /*00a0*/  LDCU.64 UR4, c[0x0][0x358] ;  /* 0x00006b00ff0477ac */ /* 0x000e620008000a00 */
[----:B0-----:R-:W-:-:S04]  /*00b0*/  LEA R2, P0, R0, UR6, 0x3 ;  /* 0x0000000600027c11 */ /* 0x001fc8000f8018ff */
[----:B------:R-:W-:-:S05]  /*00c0*/  LEA.HI.X R3, R0, UR7, RZ, 0x3, P0 ;  /* 0x0000000700037c11 */ /* 0x000fca00080f1cff */
[----:B-1----:R-:W2:Y:S02]  /*00d0*/  LDG.E.64 R4, desc[UR4][R2.64] ;  /* 0x0000000402047981 */ /* 0x002ea4000c1e1b00 */
[----:B--2---:R-:W-:-:S07]  /*00e0*/  DADD R4, R4, R4 ;  /* 0x0000000004047229 */ /* 0x004fce0000000004 */
[----:B------:R-:W-:Y:S01]  /*00f0*/  STG.E.64 desc[UR4][R2.64], R4 ;  /* 0x0000000402007986 */ /* 0x000fe2000c101b04 */
[----:B------:R-:W-:Y:S05]  /*0100*/  EXIT ;  /* 0x000000000000794d */ /* 0x000fea0003800000 */
.L_x_1:
        /* <DEDUP_REMOVED lines=15> */
.L_x_3:


//--------------------- .nv.shared.reserved.0     --------------------------
	.section	.nv.shared.reserved.0,"aw",@nobits
	.weak		__nv_reservedSMEM_offset_0_alias
	.size		__nv_reservedSMEM_offset_0_alias, 0, 64
	.other		__nv_reservedSMEM_offset_0_alias,@"STO_CUDA_RESERVED_SHARED STV_DEFAULT"
__nv_reservedSMEM_offset_0_alias:
	.zero		0
	.zero		64


//--------------------- .nv.global                --------------------------
	.section	.nv.global,"aw",@nobits
.nv.global:
	.type		_ZN34_INTERNAL_83c50add_4_k_cu_57428d126thrust24THRUST_300001_SM_1000_NS3seqE,@object
	.size		_ZN34_INTERNAL_83c50add_4_k_cu_57428d126thrust24THRUST_300001_SM_1000_NS3seqE,(_ZN34_INTERNAL_83c50add_4_k_cu_57428d124cuda3std3__48in_placeE - _ZN34_INTERNAL_83c50add_4_k_cu_57428d126thrust24THRUST_300001_SM_1000_NS3seqE)
_ZN34_INTERNAL_83c50add_4_k_cu_57428d126thrust24THRUST_300001_SM_1000_NS3seqE:
	.zero		1
	.type		_ZN34_INTERNAL_83c50add_4_k_cu_57428d124cuda3std3__48in_placeE,@object
	.size		_ZN34_INTERNAL_83c50add_4_k_cu_57428d124cuda3std3__48in_placeE,(_ZN34_INTERNAL_83c50add_4_k_cu_57428d124cuda3std6ranges3__45__cpo4sizeE - _ZN34_INTERNAL_83c50add_4_k_cu_57428d124cuda3std3__48in_placeE)
_ZN34_INTERNAL_83c50add_4_k_cu_57428d124cuda3std3__48in_placeE:
	.zero		1
	.type		_ZN34_INTERNAL_83c50add_4_k_cu_57428d124cuda3std6ranges3__45__cpo4sizeE,@object
	.size		_ZN34_INTERNAL_83c50add_4_k_cu_57428d124cuda3std6ranges3__45__cpo4sizeE,(_ZN34_INTERNAL_83c50add_4_k_cu_57428d126thrust24THRUST_300001_SM_1000_NS12placeholders2_3E - _ZN34_INTERNAL_83c50add_4_k_cu_57428d124cuda3std6ranges3__45__cpo4sizeE)
_ZN34_INTERNAL_83c50add_4_k_cu_57428d124cuda3std6ranges3__45__cpo4sizeE:
	.zero		1
	.type		_ZN34_INTERNAL_83c50add_4_k_cu_57428d126thrust24THRUST_300001_SM_1000_NS12placeholders2_3E,@object
	.size		_ZN34_INTERNAL_83c50add_4_k_cu_57428d126thrust24THRUST_300001_SM_1000_NS12placeholders2_3E,(_ZN34_INTERNAL_83c50add_4_k_cu_57428d124cuda3std3__45__cpo6cbeginE - _ZN34_INTERNAL_83c50add_4_k_cu_57428d126thrust24THRUST_300001_SM_1000_NS12placeholders2_3E)
_ZN34_INTERNAL_83c50add_4_k_cu_57428d126thrust24THRUST_300001_SM_1000_NS12placeholders2_3E:
	.zero		1
	.type		_ZN34_INTERNAL_83c50add_4_k_cu_57428d124cuda3std3__45__cpo6cbeginE,@object
	.size		_ZN34_INTERNAL_83c50add_4_k_cu_57428d124cuda3std3__45__cpo6cbeginE,(_ZN34_INTERNAL_83c50add_4_k_cu_57428d124cuda3std6ranges3__45__cpo6cbeginE - _ZN34_INTERNAL_83c50add_4_k_cu_57428d124cuda3std3__45__cpo6cbeginE)
_ZN34_INTERNAL_83c50add_4_k_cu_57428d124cuda3std3__45__cpo6cbeginE:
	.zero		1
	.type		_ZN34_INTERNAL_83c50add_4_k_cu_57428d124cuda3std6ranges3__45__cpo6cbeginE,@object
	.size		_ZN34_INTERNAL_83c50add_4_k_cu_57428d124cuda3std6ranges3__45__cpo6cbeginE,(_ZN34_INTERNAL_83c50add_4_k_cu_57428d126thrust24THRUST_300001_SM_1000_NS12placeholders2_7E - _ZN34_INTERNAL_83c50add_4_k_cu_57428d124cuda3std6ranges3__45__cpo6cbeginE)
_ZN34_INTERNAL_83c50add_4_k_cu_57428d124cuda3std6ranges3__45__cpo6cbeginE:
	.zero		1
	.type		_ZN34_INTERNAL_83c50add_4_k_cu_57428d126thrust24THRUST_300001_SM_1000_NS12placeholders2_7E,@object
	.size		_ZN34_INTERNAL_83c50add_4_k_cu_57428d126thrust24THRUST_300001_SM_1000_NS12placeholders2_7E,(_ZN34_INTERNAL_83c50add_4_k_cu_57428d124cuda3std3__45__cpo7crbeginE - _ZN34_INTERNAL_83c50add_4_k_cu_57428d126thrust24THRUST_300001_SM_1000_NS12placeholders2_7E)
_ZN34_INTERNAL_83c50add_4_k_cu_57428d126thrust24THRUST_300001_SM_1000_NS12placeholders2_7E:
	.zero		1
	.type		_ZN34_INTERNAL_83c50add_4_k_cu_57428d124cuda3std3__45__cpo7crbeginE,@object
	.size		_ZN34_INTERNAL_83c50add_4_k_cu_57428d124cuda3std3__45__cpo7crbeginE,(_ZN34_INTERNAL_83c50add_4_k_cu_57428d124cuda3std6ranges3__45__cpo4nextE - _ZN34_INTERNAL_83c50add_4_k_cu_57428d124cuda3std3__45__cpo7crbeginE)
_ZN34_INTERNAL_83c50add_4_k_cu_57428d124cuda3std3__45__cpo7crbeginE:
	.zero		1
	.type		_ZN34_INTERNAL_83c50add_4_k_cu_57428d124cuda3std6ranges3__45__cpo4nextE,@object
	.size		_ZN34_INTERNAL_83c50add_4_k_cu_57428d124cuda3std6ranges3__45__cpo4nextE,(_ZN34_INTERNAL_83c50add_4_k_cu_57428d124cuda3std6ranges3__45__cpo4swapE - _ZN34_INTERNAL_83c50add_4_k_cu_57428d124cuda3std6ranges3__45__cpo4nextE)
_ZN34_INTERNAL_83c50add_4_k_cu_57428d124cuda3std6ranges3__45__cpo4nextE:
	.zero		1
	.type		_ZN34_INTERNAL_83c50add_4_k_cu_57428d124cuda3std6ranges3__45__cpo4swapE,@object
	.size		_ZN34_INTERNAL_83c50add_4_k_cu_57428d124cuda3std6ranges3__45__cpo4swapE,(_ZN34_INTERNAL_83c50add_4_k_cu_57428d126thrust24THRUST_300001_SM_1000_NS8cuda_cub10par_nosyncE - _ZN34_INTERNAL_83c50add_4_k_cu_57428d124cuda3std6ranges3__45__cpo4swapE)
_ZN34_INTERNAL_83c50add_4_k_cu_57428d124cuda3std6ranges3__45__cpo4swapE:
	.zero		1
	.type		_ZN34_INTERNAL_83c50add_4_k_cu_57428d126thrust24THRUST_300001_SM_1000_NS8cuda_cub10par_nosyncE,@object
	.size		_ZN34_INTERNAL_83c50add_4_k_cu_57428d126thrust24THRUST_300001_SM_1000_NS8cuda_cub10par_nosyncE,(_ZN34_INTERNAL_83c50add_4_k_cu_57428d126thrust24THRUST_300001_SM_1000_NS12placeholders2_9E - _ZN34_INTERNAL_83c50add_4_k_cu_57428d126thrust24THRUST_300001_SM_1000_NS8cuda_cub10par_nosyncE)
_ZN34_INTERNAL_83c50add_4_k_cu_57428d126thrust24THRUST_300001_SM_1000_NS8cuda_cub10par_nosyncE:
	.zero		1
	.type		_ZN34_INTERNAL_83c50add_4_k_cu_57428d126thrust24THRUST_300001_SM_1000_NS12placeholders2_9E,@object
	.size		_ZN34_INTERNAL_83c50add_4_k_cu_57428d126thrust24THRUST_300001_SM_1000_NS12placeholders2_9E,(_ZN34_INTERNAL_83c50add_4_k_cu_57428d124cuda3std3__436_GLOBAL__N__83c50add_4_k_cu_57428d126ignoreE - _ZN34_INTERNAL_83c50add_4_k_cu_57428d126thrust24THRUST_300001_SM_1000_NS12placeholders2_9E)
_ZN34_INTERNAL_83c50add_4_k_cu_57428d126thrust24THRUST_300001_SM_1000_NS12placeholders2_9E:
	.zero		1
	.type		_ZN34_INTERNAL_83c50add_4_k_cu_57428d124cuda3std3__436_GLOBAL__N__83c50add_4_k_cu_57428d126ignoreE,@object
	.size		_ZN34_INTERNAL_83c50add_4_k_cu_57428d124cuda3std3__436_GLOBAL__N__83c50add_4_k_cu_57428d126ignoreE,(_ZN34_INTERNAL_83c50add_4_k_cu_57428d124cuda3std6ranges3__45__cpo4dataE - _ZN34_INTERNAL_83c50add_4_k_cu_57428d124cuda3std3__436_GLOBAL__N__83c50add_4_k_cu_57428d126ignoreE)
_ZN34_INTERNAL_83c50add_4_k_cu_57428d124cuda3std3__436_GLOBAL__N__83c50add_4_k_cu_57428d126ignoreE:
	.zero		1
	.type		_ZN34_INTERNAL_83c50add_4_k_cu_57428d124cuda3std6ranges3__45__cpo4dataE,@object
	.size		_ZN34_INTERNAL_83c50add_4_k_cu_57428d124cuda3std6ranges3__45__cpo4dataE,(_ZN34_INTERNAL_83c50add_4_k_cu_57428d126thrust24THRUST_300001_SM_1000_NS12placeholders2_1E - _ZN34_INTERNAL_83c50add_4_k_cu_57428d124cuda3std6ranges3__45__cpo4dataE)
_ZN34_INTERNAL_83c50add_4_k_cu_57428d124cuda3std6ranges3__45__cpo4dataE:
	.zero		1
	.type		_ZN34_INTERNAL_83c50add_4_k_cu_57428d126thrust24THRUST_300001_SM_1000_NS12placeholders2_1E,@object
	.size		_ZN34_INTERNAL_83c50add_4_k_cu_57428d126thrust24THRUST_300001_SM_1000_NS12placeholders2_1E,(_ZN34_INTERNAL_83c50add_4_k_cu_57428d124cuda3std3__45__cpo5beginE - _ZN34_INTERNAL_83c50add_4_k_cu_57428d126thrust24THRUST_300001_SM_1000_NS12placeholders2_1E)
_ZN34_INTERNAL_83c50add_4_k_cu_57428d126thrust24THRUST_300001_SM_1000_NS12placeholders2_1E:
	.zero		1
	.type		_ZN34_INTERNAL_83c50add_4_k_cu_57428d124cuda3std3__45__cpo5beginE,@object
	.size		_ZN34_INTERNAL_83c50add_4_k_cu_57428d124cuda3std3__45__cpo5beginE,(_ZN34_INTERNAL_83c50add_4_k_cu_57428d124cuda3std6ranges3__45__cpo5beginE - _ZN34_INTERNAL_83c50add_4_k_cu_57428d124cuda3std3__45__cpo5beginE)
_ZN34_INTERNAL_83c50add_4_k_cu_57428d124cuda3std3__45__cpo5beginE:
	.zero		1
	.type		_ZN34_INTERNAL_83c50add_4_k_cu_57428d124cuda3std6ranges3__45__cpo5beginE,@object
	.size		_ZN34_INTERNAL_83c50add_4_k_cu_57428d124cuda3std6ranges3__45__cpo5beginE,(_ZN34_INTERNAL_83c50add_4_k_cu_57428d126thrust24THRUST_300001_SM_1000_NS12placeholders2_5E - _ZN34_INTERNAL_83c50add_4_k_cu_57428d124cuda3std6ranges3__45__cpo5beginE)
_ZN34_INTERNAL_83c50add_4_k_cu_57428d124cuda3std6ranges3__45__cpo5beginE:
	.zero		1
	.type		_ZN34_INTERNAL_83c50add_4_k_cu_57428d126thrust24THRUST_300001_SM_1000_NS12placeholders2_5E,@object
	.size		_ZN34_INTERNAL_83c50add_4_k_cu_57428d126thrust24THRUST_300001_SM_1000_NS12placeholders2_5E,(_ZN34_INTERNAL_83c50add_4_k_cu_57428d124cuda3std3__45__cpo6rbeginE - _ZN34_INTERNAL_83c50add_4_k_cu_57428d126thrust24THRUST_300001_SM_1000_NS12placeholders2_5E)
_ZN34_INTERNAL_83c50add_4_k_cu_57428d126thrust24THRUST_300001_SM_1000_NS12placeholders2_5E:
	.zero		1
	.type		_ZN34_INTERNAL_83c50add_4_k_cu_57428d124cuda3std3__45__cpo6rbeginE,@object
	.size		_ZN34_INTERNAL_83c50add_4_k_cu_57428d124cuda3std3__45__cpo6rbeginE,(_ZN34_INTERNAL_83c50add_4_k_cu_57428d124cuda3std6ranges3__45__cpo7advanceE - _ZN34_INTERNAL_83c50add_4_k_cu_57428d124cuda3std3__45__cpo6rbeginE)
_ZN34_INTERNAL_83c50add_4_k_cu_57428d124cuda3std3__45__cpo6rbeginE:
	.zero		1
	.type		_ZN34_INTERNAL_83c50add_4_k_cu_57428d124cuda3std6ranges3__45__cpo7advanceE,@object
	.size		_ZN34_INTERNAL_83c50add_4_k_cu_57428d124cuda3std6ranges3__45__cpo7advanceE,(_ZN34_INTERNAL_83c50add_4_k_cu_57428d124cuda3std3__47nulloptE - _ZN34_INTERNAL_83c50add_4_k_cu_57428d124cuda3std6ranges3__45__cpo7advanceE)
_ZN34_INTERNAL_83c50add_4_k_cu_57428d124cuda3std6ranges3__45__cpo7advanceE:
	.zero		1
	.type		_ZN34_INTERNAL_83c50add_4_k_cu_57428d124cuda3std3__47nulloptE,@object
	.size		_ZN34_INTERNAL_83c50add_4_k_cu_57428d124cuda3std3__47nulloptE,(_ZN34_INTERNAL_83c50add_4_k_cu_57428d124cuda3std6ranges3__45__cpo8distanceE - _ZN34_INTERNAL_83c50add_4_k_cu_57428d124cuda3std3__47nulloptE)
_ZN34_INTERNAL_83c50add_4_k_cu_57428d124cuda3std3__47nulloptE:
	.zero		1
	.type		_ZN34_INTERNAL_83c50add_4_k_cu_57428d124cuda3std6ranges3__45__cpo8distanceE,@object
	.size		_ZN34_INTERNAL_83c50add_4_k_cu_57428d124cuda3std6ranges3__45__cpo8distanceE,(_ZN34_INTERNAL_83c50add_4_k_cu_57428d126thrust24THRUST_300001_SM_1000_NS12placeholders3_10E - _ZN34_INTERNAL_83c50add_4_k_cu_57428d124cuda3std6ranges3__45__cpo8distanceE)
_ZN34_INTERNAL_83c50add_4_k_cu_57428d124cuda3std6ranges3__45__cpo8distanceE:
	.zero		1
	.type		_ZN34_INTERNAL_83c50add_4_k_cu_57428d126thrust24THRUST_300001_SM_1000_NS12placeholders3_10E,@object
	.size		_ZN34_INTERNAL_83c50add_4_k_cu_57428d126thrust24THRUST_300001_SM_1000_NS12placeholders3_10E,(_ZN34_INTERNAL_83c50add_4_k_cu_57428d124cuda3std3__419piecewise_constructE - _ZN34_INTERNAL_83c50add_4_k_cu_57428d126thrust24THRUST_300001_SM_1000_NS12placeholders3_10E)
_ZN34_INTERNAL_83c50add_4_k_cu_57428d126thrust24THRUST_300001_SM_1000_NS12placeholders3_10E:
	.zero		1
	.type		_ZN34_INTERNAL_83c50add_4_k_cu_57428d124cuda3std3__419piecewise_constructE,@object
	.size		_ZN34_INTERNAL_83c50add_4_k_cu_57428d124cuda3std3__419piecewise_constructE,(_ZN34_INTERNAL_83c50add_4_k_cu_57428d124cuda3std6ranges3__45__cpo5cdataE - _ZN34_INTERNAL_83c50add_4_k_cu_57428d124cuda3std3__419piecewise_constructE)
_ZN34_INTERNAL_83c50add_4_k_cu_57428d124cuda3std3__419piecewise_constructE:
	.zero		1
	.type		_ZN34_INTERNAL_83c50add_4_k_cu_57428d124cuda3std6ranges3__45__cpo5cdataE,@object
	.size		_ZN34_INTERNAL_83c50add_4_k_cu_57428d124cuda3std6ranges3__45__cpo5cdataE,(_ZN34_INTERNAL_83c50add_4_k_cu_57428d126thrust24THRUST_300001_SM_1000_NS12placeholders2_2E - _ZN34_INTERNAL_83c50add_4_k_cu_57428d124cuda3std6ranges3__45__cpo5cdataE)
_ZN34_INTERNAL_83c50add_4_k_cu_57428d124cuda3std6ranges3__45__cpo5cdataE:
	.zero		1
	.type		_ZN34_INTERNAL_83c50add_4_k_cu_57428d126thrust24THRUST_300001_SM_1000_NS12placeholders2_2E,@object
	.size		_ZN34_INTERNAL_83c50add_4_k_cu_57428d126thrust24THRUST_300001_SM_1000_NS12placeholders2_2E,(_ZN34_INTERNAL_83c50add_4_k_cu_57428d124cuda3std3__45__cpo3endE - _ZN34_INTERNAL_83c50add_4_k_cu_57428d126thrust24THRUST_300001_SM_1000_NS12placeholders2_2E)
_ZN34_INTERNAL_83c50add_4_k_cu_57428d126thrust24THRUST_300001_SM_1000_NS12placeholders2_2E:
	.zero		1
	.type		_ZN34_INTERNAL_83c50add_4_k_cu_57428d124cuda3std3__45__cpo3endE,@object
	.size		_ZN34_INTERNAL_83c50add_4_k_cu_57428d124cuda3std3__45__cpo3endE,(_ZN34_INTERNAL_83c50add_4_k_cu_57428d124cuda3std6ranges3__45__cpo3endE - _ZN34_INTERNAL_83c50add_4_k_cu_57428d124cuda3std3__45__cpo3endE)
_ZN34_INTERNAL_83c50add_4_k_cu_57428d124cuda3std3__45__cpo3endE:
	.zero		1
	.type		_ZN34_INTERNAL_83c50add_4_k_cu_57428d124cuda3std6ranges3__45__cpo3endE,@object
	.size		_ZN34_INTERNAL_83c50add_4_k_cu_57428d124cuda3std6ranges3__45__cpo3endE,(_ZN34_INTERNAL_83c50add_4_k_cu_57428d126thrust24THRUST_300001_SM_1000_NS12placeholders2_6E - _ZN34_INTERNAL_83c50add_4_k_cu_57428d124cuda3std6ranges3__45__cpo3endE)
_ZN34_INTERNAL_83c50add_4_k_cu_57428d124cuda3std6ranges3__45__cpo3endE:
	.zero		1
	.type		_ZN34_INTERNAL_83c50add_4_k_cu_57428d126thrust24THRUST_300001_SM_1000_NS12placeholders2_6E,@object
	.size		_ZN34_INTERNAL_83c50add_4_k_cu_57428d126thrust24THRUST_300001_SM_1000_NS12placeholders2_6E,(_ZN34_INTERNAL_83c50add_4_k_cu_57428d124cuda3std3__45__cpo4rendE - _ZN34_INTERNAL_83c50add_4_k_cu_57428d126thrust24THRUST_300001_SM_1000_NS12placeholders2_6E)
_ZN34_INTERNAL_83c50add_4_k_cu_57428d126thrust24THRUST_300001_SM_1000_NS12placeholders2_6E:
	.zero		1
	.type		_ZN34_INTERNAL_83c50add_4_k_cu_57428d124cuda3std3__45__cpo4rendE,@object
	.size		_ZN34_INTERNAL_83c50add_4_k_cu_57428d124cuda3std3__45__cpo4rendE,(_ZN34_INTERNAL_83c50add_4_k_cu_57428d124cuda3std6ranges3__45__cpo9iter_swapE - _ZN34_INTERNAL_83c50add_4_k_cu_57428d124cuda3std3__45__cpo4rendE)
_ZN34_INTERNAL_83c50add_4_k_cu_57428d124cuda3std3__45__cpo4rendE:
	.zero		1
	.type		_ZN34_INTERNAL_83c50add_4_k_cu_57428d124cuda3std6ranges3__45__cpo9iter_swapE,@object
	.size		_ZN34_INTERNAL_83c50add_4_k_cu_57428d124cuda3std6ranges3__45__cpo9iter_swapE,(_ZN34_INTERNAL_83c50add_4_k_cu_57428d124cuda3std3__48unexpectE - _ZN34_INTERNAL_83c50add_4_k_cu_57428d124cuda3std6ranges3__45__cpo9iter_swapE)
_ZN34_INTERNAL_83c50add_4_k_cu_57428d124cuda3std6ranges3__45__cpo9iter_swapE:
	.zero		1
	.type		_ZN34_INTERNAL_83c50add_4_k_cu_57428d124cuda3std3__48unexpectE,@object
	.size		_ZN34_INTERNAL_83c50add_4_k_cu_57428d124cuda3std3__48unexpectE,(_ZN34_INTERNAL_83c50add_4_k_cu_57428d126thrust24THRUST_300001_SM_1000_NS8cuda_cub3parE - _ZN34_INTERNAL_83c50add_4_k_cu_57428d124cuda3std3__48unexpectE)
_ZN34_INTERNAL_83c50add_4_k_cu_57428d124cuda3std3__48unexpectE:
	.zero		1
	.type		_ZN34_INTERNAL_83c50add_4_k_cu_57428d126thrust24THRUST_300001_SM_1000_NS8cuda_cub3parE,@object
	.size		_ZN34_INTERNAL_83c50add_4_k_cu_57428d126thrust24THRUST_300001_SM_1000_NS8cuda_cub3parE,(_ZN34_INTERNAL_83c50add_4_k_cu_57428d126thrust24THRUST_300001_SM_1000_NS12placeholders2_4E - _ZN34_INTERNAL_83c50add_4_k_cu_57428d126thrust24THRUST_300001_SM_1000_NS8cuda_cub3parE)
_ZN34_INTERNAL_83c50add_4_k_cu_57428d126thrust24THRUST_300001_SM_1000_NS8cuda_cub3parE:
	.zero		1
	.type		_ZN34_INTERNAL_83c50add_4_k_cu_57428d126thrust24THRUST_300001_SM_1000_NS12placeholders2_4E,@object
	.size		_ZN34_INTERNAL_83c50add_4_k_cu_57428d126thrust24THRUST_300001_SM_1000_NS12placeholders2_4E,(_ZN34_INTERNAL_83c50add_4_k_cu_57428d124cuda3std3__45__cpo4cendE - _ZN34_INTERNAL_83c50add_4_k_cu_57428d126thrust24THRUST_300001_SM_1000_NS12placeholders2_4E)
_ZN34_INTERNAL_83c50add_4_k_cu_57428d126thrust24THRUST_300001_SM_1000_NS12placeholders2_4E:
	.zero		1
	.type		_ZN34_INTERNAL_83c50add_4_k_cu_57428d124cuda3std3__45__cpo4cendE,@object
	.size		_ZN34_INTERNAL_83c50add_4_k_cu_57428d124cuda3std3__45__cpo4cendE,(_ZN34_INTERNAL_83c50add_4_k_cu_57428d124cuda3std6ranges3__45__cpo4cendE - _ZN34_INTERNAL_83c50add_4_k_cu_57428d124cuda3std3__45__cpo4cendE)
_ZN34_INTERNAL_83c50add_4_k_cu_57428d124cuda3std3__45__cpo4cendE:
	.zero		1
	.type		_ZN34_INTERNAL_83c50add_4_k_cu_57428d124cuda3std6ranges3__45__cpo4cendE,@object
	.size		_ZN34_INTERNAL_83c50add_4_k_cu_57428d124cuda3std6ranges3__45__cpo4cendE,(_ZN34_INTERNAL_83c50add_4_k_cu_57428d124cuda3std3__420unreachable_sentinelE - _ZN34_INTERNAL_83c50add_4_k_cu_57428d124cuda3std6ranges3__45__cpo4cendE)
_ZN34_INTERNAL_83c50add_4_k_cu_57428d124cuda3std6ranges3__45__cpo4cendE:
	.zero		1
	.type		_ZN34_INTERNAL_83c50add_4_k_cu_57428d124cuda3std3__420unreachable_sentinelE,@object
	.size		_ZN34_INTERNAL_83c50add_4_k_cu_57428d124cuda3std3__420unreachable_sentinelE,(_ZN34_INTERNAL_83c50add_4_k_cu_57428d124cuda3std6ranges3__45__cpo5ssizeE - _ZN34_INTERNAL_83c50add_4_k_cu_57428d124cuda3std3__420unreachable_sentinelE)
_ZN34_INTERNAL_83c50add_4_k_cu_57428d124cuda3std3__420unreachable_sentinelE:
	.zero		1
	.type		_ZN34_INTERNAL_83c50add_4_k_cu_57428d124cuda3std6ranges3__45__cpo5ssizeE,@object
	.size		_ZN34_INTERNAL_83c50add_4_k_cu_57428d124cuda3std6ranges3__45__cpo5ssizeE,(_ZN34_INTERNAL_83c50add_4_k_cu_57428d126thrust24THRUST_300001_SM_1000_NS12placeholders2_8E - _ZN34_INTERNAL_83c50add_4_k_cu_57428d124cuda3std6ranges3__45__cpo5ssizeE)
_ZN34_INTERNAL_83c50add_4_k_cu_57428d124cuda3std6ranges3__45__cpo5ssizeE:
	.zero		1
	.type		_ZN34_INTERNAL_83c50add_4_k_cu_57428d126thrust24THRUST_300001_SM_1000_NS12placeholders2_8E,@object
	.size		_ZN34_INTERNAL_83c50add_4_k_cu_57428d126thrust24THRUST_300001_SM_1000_NS12placeholders2_8E,(_ZN34_INTERNAL_83c50add_4_k_cu_57428d124cuda3std3__45__cpo5crendE - _ZN34_INTERNAL_83c50add_4_k_cu_57428d126thrust24THRUST_300001_SM_1000_NS12placeholders2_8E)
_ZN34_INTERNAL_83c50add_4_k_cu_57428d126thrust24THRUST_300001_SM_1000_NS12placeholders2_8E:
	.zero		1
	.type		_ZN34_INTERNAL_83c50add_4_k_cu_57428d124cuda3std3__45__cpo5crendE,@object
	.size		_ZN34_INTERNAL_83c50add_4_k_cu_57428d124cuda3std3__45__cpo5crendE,(_ZN34_INTERNAL_83c50add_4_k_cu_57428d124cuda3std6ranges3__45__cpo4prevE - _ZN34_INTERNAL_83c50add_4_k_cu_57428d124cuda3std3__45__cpo5crendE)
_ZN34_INTERNAL_83c50add_4_k_cu_57428d124cuda3std3__45__cpo5crendE:
	.zero		1
	.type		_ZN34_INTERNAL_83c50add_4_k_cu_57428d124cuda3std6ranges3__45__cpo4prevE,@object
	.size		_ZN34_INTERNAL_83c50add_4_k_cu_57428d124cuda3std6ranges3__45__cpo4prevE,(_ZN34_INTERNAL_83c50add_4_k_cu_57428d124cuda3std6ranges3__45__cpo9iter_moveE - _ZN34_INTERNAL_83c50add_4_k_cu_57428d124cuda3std6ranges3__45__cpo4prevE)
_ZN34_INTERNAL_83c50add_4_k_cu_57428d124cuda3std6ranges3__45__cpo4prevE:
	.zero		1
	.type		_ZN34_INTERNAL_83c50add_4_k_cu_57428d124cuda3std6ranges3__45__cpo9iter_moveE,@object
	.size		_ZN34_INTERNAL_83c50add_4_k_cu_57428d124cuda3std6ranges3__45__cpo9iter_moveE,(_ZN34_INTERNAL_83c50add_4_k_cu_57428d126thrust24THRUST_300001_SM_1000_NS6system6detail10sequential3seqE - _ZN34_INTERNAL_83c50add_4_k_cu_57428d124cuda3std6ranges3__45__cpo9iter_moveE)
_ZN34_INTERNAL_83c50add_4_k_cu_57428d124cuda3std6ranges3__45__cpo9iter_moveE:
	.zero		1
	.type		_ZN34_INTERNAL_83c50add_4_k_cu_57428d126thrust24THRUST_300001_SM_1000_NS6system6detail10sequential3seqE,@object
	.size		_ZN34_INTERNAL_83c50add_4_k_cu_57428d126thrust24THRUST_300001_SM_1000_NS6system6detail10sequential3seqE,(.L_31 - _ZN34_INTERNAL_83c50add_4_k_cu_57428d126thrust24THRUST_300001_SM_1000_NS6system6detail10sequential3seqE)
_ZN34_INTERNAL_83c50add_4_k_cu_57428d126thrust24THRUST_300001_SM_1000_NS6system6detail10sequential3seqE:
	.zero		1
.L_31:


//--------------------- .nv.constant0._ZN3cub18CUB_300001_SM_10006detail11EmptyKernelIvEEvv --------------------------
	.section	.nv.constant0._ZN3cub18CUB_300001_SM_10006detail11EmptyKernelIvEEvv,"a",@progbits
	.sectionflags	@""
	.align	4
.nv.constant0._ZN3cub18CUB_300001_SM_10006detail11EmptyKernelIvEEvv:
	.zero		896


//--------------------- .nv.constant0._Z9times_twoPdm --------------------------
	.section	.nv.constant0._Z9times_twoPdm,"a",@progbits
	.sectionflags	@""
	.align	4
.nv.constant0._Z9times_twoPdm:
	.zero		912


//--------------------- SYMBOLS --------------------------

	.type		.nv.reservedSmem.offset0,@object
	.size		.nv.reservedSmem.offset0,0x4
